//
// Generated by NVIDIA NVVM Compiler
//
// Compiler Build ID: CL-36424714
// Cuda compilation tools, release 13.0, V13.0.88
// Based on NVVM 20.0.0
//

.version 9.0
.target sm_100
.address_size 64

	// .globl	_Z8compute1iPKiS0_Pi

.visible .entry _Z8compute1iPKiS0_Pi(
	.param .u32 _Z8compute1iPKiS0_Pi_param_0,
	.param .u64 .ptr .align 1 _Z8compute1iPKiS0_Pi_param_1,
	.param .u64 .ptr .align 1 _Z8compute1iPKiS0_Pi_param_2,
	.param .u64 .ptr .align 1 _Z8compute1iPKiS0_Pi_param_3
)
{
	.reg .pred 	%p<14>;
	.reg .b32 	%r<41>;
	.reg .b64 	%rd<25>;

	ld.param.u32 	%r26, [_Z8compute1iPKiS0_Pi_param_0];
	ld.param.u64 	%rd4, [_Z8compute1iPKiS0_Pi_param_1];
	ld.param.u64 	%rd5, [_Z8compute1iPKiS0_Pi_param_2];
	ld.param.u64 	%rd6, [_Z8compute1iPKiS0_Pi_param_3];
	cvta.to.global.u64 	%rd1, %rd6;
	mov.u32 	%r27, %tid.x;
	mov.u32 	%r28, %ctaid.x;
	mov.u32 	%r1, %ntid.x;
	mad.lo.s32 	%r30, %r28, %r1, %r27;
	setp.ge.s32 	%p1, %r30, %r26;
	@%p1 bra 	$L__BB0_15;
	mov.u32 	%r29, %nctaid.x;
	mul.lo.s32 	%r3, %r29, %r1;
	cvta.to.global.u64 	%rd2, %rd4;
	cvta.to.global.u64 	%rd3, %rd5;
$L__BB0_2:
	mul.wide.s32 	%rd7, %r30, 4;
	add.s64 	%rd8, %rd1, %rd7;
	ld.global.u32 	%r40, [%rd8];
	setp.eq.s32 	%p2, %r30, %r40;
	@%p2 bra 	$L__BB0_14;
	add.s64 	%rd10, %rd2, %rd7;
	ld.global.nc.u32 	%r31, [%rd10];
	ld.global.nc.u32 	%r7, [%rd10+4];
	setp.ge.s32 	%p3, %r31, %r7;
	@%p3 bra 	$L__BB0_14;
$L__BB0_4:
	mul.wide.s32 	%rd11, %r31, 4;
	add.s64 	%rd12, %rd3, %rd11;
	ld.global.nc.u32 	%r35, [%rd12];
	setp.le.s32 	%p4, %r30, %r35;
	@%p4 bra 	$L__BB0_13;
	mul.wide.s32 	%rd13, %r35, 4;
	add.s64 	%rd14, %rd1, %rd13;
	ld.global.u32 	%r11, [%rd14];
	setp.eq.s32 	%p5, %r11, %r35;
	mov.u32 	%r36, %r35;
	@%p5 bra 	$L__BB0_9;
	mul.wide.s32 	%rd15, %r11, 4;
	add.s64 	%rd16, %rd1, %rd15;
	ld.global.u32 	%r33, [%rd16];
	setp.le.s32 	%p6, %r11, %r33;
	mov.u32 	%r36, %r11;
	@%p6 bra 	$L__BB0_9;
	mov.u32 	%r36, %r11;
$L__BB0_8:
	mov.u32 	%r15, %r36;
	mov.u32 	%r36, %r33;
	mul.wide.s32 	%rd17, %r35, 4;
	add.s64 	%rd18, %rd1, %rd17;
	st.global.u32 	[%rd18], %r36;
	mul.wide.s32 	%rd19, %r36, 4;
	add.s64 	%rd20, %rd1, %rd19;
	ld.global.u32 	%r33, [%rd20];
	setp.gt.s32 	%p7, %r36, %r33;
	mov.u32 	%r35, %r15;
	@%p7 bra 	$L__BB0_8;
$L__BB0_9:
	setp.eq.s32 	%p8, %r40, %r36;
	@%p8 bra 	$L__BB0_13;
	setp.ge.s32 	%p9, %r40, %r36;
	@%p9 bra 	$L__BB0_12;
	mul.wide.s32 	%rd23, %r36, 4;
	add.s64 	%rd24, %rd1, %rd23;
	atom.relaxed.global.cas.b32 	%r21, [%rd24], %r36, %r40;
	setp.eq.s32 	%p11, %r21, %r36;
	mov.u32 	%r36, %r21;
	@%p11 bra 	$L__BB0_13;
	bra.uni 	$L__BB0_9;
$L__BB0_12:
	mul.wide.s32 	%rd21, %r40, 4;
	add.s64 	%rd22, %rd1, %rd21;
	atom.relaxed.global.cas.b32 	%r22, [%rd22], %r40, %r36;
	setp.ne.s32 	%p10, %r22, %r40;
	mov.u32 	%r40, %r22;
	@%p10 bra 	$L__BB0_9;
$L__BB0_13:
	add.s32 	%r31, %r31, 1;
	setp.ne.s32 	%p12, %r31, %r7;
	@%p12 bra 	$L__BB0_4;
$L__BB0_14:
	add.s32 	%r30, %r30, %r3;
	setp.lt.s32 	%p13, %r30, %r26;
	@%p13 bra 	$L__BB0_2;
$L__BB0_15:
	ret;

}


// ===== COMPILED SASS (sm_100) =====

	.target	sm_100

	.elftype	@"ET_EXEC"


//--------------------- .note.nv.tkinfo           --------------------------
	.section	.note.nv.tkinfo,"",@"SHT_NOTE"
	.sectionflags	@"SHF_NOTE_NV_TKINFO"
	.tkinfo
        /*0018*/ 	.word	0x00000002
        /*0030*/ 	.string	""
        /*0030*/ 	.string	"ptxas"
        /*0030*/ 	.string	"Cuda compilation tools, release 13.0, V13.0.88"
        /*0030*/ 	.string	"Build cuda_13.0.r13.0/compiler.36424714_0"
        /*0030*/ 	.string	"-arch sm_100 -m 64 "



//--------------------- .note.nv.cuinfo           --------------------------
	.section	.note.nv.cuinfo,"",@"SHT_NOTE"
	.sectionflags	@"SHF_NOTE_NV_CUINFO"
        /*0018*/ 	.short	0x0002
        /*001a*/ 	.short	0x0064
        /*001c*/ 	.short	0x0082
	.zero		2


//--------------------- .nv.info                  --------------------------
	.section	.nv.info,"",@"SHT_CUDA_INFO"
	.align	4


	//----- nvinfo : EIATTR_REGCOUNT
	.align		4
        /*0000*/ 	.byte	0x04, 0x2f
        /*0002*/ 	.short	(.L_1 - .L_0)
	.align		4
.L_0:
        /*0004*/ 	.word	index@(_Z8compute1iPKiS0_Pi)
        /*0008*/ 	.word	0x00000016


	//----- nvinfo : EIATTR_FRAME_SIZE
	.align		4
.L_1:
        /*000c*/ 	.byte	0x04, 0x11
        /*000e*/ 	.short	(.L_3 - .L_2)
	.align		4
.L_2:
        /*0010*/ 	.word	index@(_Z8compute1iPKiS0_Pi)
        /*0014*/ 	.word	0x00000000


	//----- nvinfo : EIATTR_MIN_STACK_SIZE
	.align		4
.L_3:
        /*0018*/ 	.byte	0x04, 0x12
        /*001a*/ 	.short	(.L_5 - .L_4)
	.align		4
.L_4:
        /*001c*/ 	.word	index@(_Z8compute1iPKiS0_Pi)
        /*0020*/ 	.word	0x00000000
.L_5:


//--------------------- .nv.compat                --------------------------
	.section	.nv.compat,"",@"SHT_CUDA_COMPAT_INFO"
	.align	4
        /*0000*/ 	.byte	0x02, 0x09, 0x00, 0x00, 0x02, 0x02, 0x01, 0x00, 0x02, 0x05, 0x05, 0x00, 0x03, 0x07, 0x01, 0x01
        /*0010*/ 	.byte	0x02, 0x03, 0x00, 0x00, 0x02, 0x06, 0x01, 0x00, 0x04, 0x0b, 0x08, 0x00, 0x09, 0x00, 0x00, 0x00
        /*0020*/ 	.byte	0x00, 0x00, 0x00, 0x00


//--------------------- .nv.info._Z8compute1iPKiS0_Pi --------------------------
	.section	.nv.info._Z8compute1iPKiS0_Pi,"",@"SHT_CUDA_INFO"
	.sectionflags	@""
	.align	4


	//----- nvinfo : EIATTR_CUDA_API_VERSION
	.align		4
        /*0000*/ 	.byte	0x04, 0x37
        /*0002*/ 	.short	(.L_7 - .L_6)
.L_6:
        /*0004*/ 	.word	0x00000082


	//----- nvinfo : EIATTR_KPARAM_INFO
	.align		4
.L_7:
        /*0008*/ 	.byte	0x04, 0x17
        /*000a*/ 	.short	(.L_9 - .L_8)
.L_8:
        /*000c*/ 	.word	0x00000000
        /*0010*/ 	.short	0x0003
        /*0012*/ 	.short	0x0018
        /*0014*/ 	.byte	0x00, 0xf5, 0x21, 0x00


	//----- nvinfo : EIATTR_KPARAM_INFO
	.align		4
.L_9:
        /*0018*/ 	.byte	0x04, 0x17
        /*001a*/ 	.short	(.L_11 - .L_10)
.L_10:
        /*001c*/ 	.word	0x00000000
        /*0020*/ 	.short	0x0002
        /*0022*/ 	.short	0x0010
        /*0024*/ 	.byte	0x00, 0xf5, 0x21, 0x00


	//----- nvinfo : EIATTR_KPARAM_INFO
	.align		4
.L_11:
        /*0028*/ 	.byte	0x04, 0x17
        /*002a*/ 	.short	(.L_13 - .L_12)
.L_12:
        /*002c*/ 	.word	0x00000000
        /*0030*/ 	.short	0x0001
        /*0032*/ 	.short	0x0008
        /*0034*/ 	.byte	0x00, 0xf5, 0x21, 0x00


	//----- nvinfo : EIATTR_KPARAM_INFO
	.align		4
.L_13:
        /*0038*/ 	.byte	0x04, 0x17
        /*003a*/ 	.short	(.L_15 - .L_14)
.L_14:
        /*003c*/ 	.word	0x00000000
        /*0040*/ 	.short	0x0000
        /*0042*/ 	.short	0x0000
        /*0044*/ 	.byte	0x00, 0xf0, 0x11, 0x00


	//----- nvinfo : EIATTR_SPARSE_MMA_MASK
	.align		4
.L_15:
        /*0048*/ 	.byte	0x03, 0x50
        /*004a*/ 	.short	0x0000


	//----- nvinfo : EIATTR_MAXREG_COUNT
	.align		4
        /*004c*/ 	.byte	0x03, 0x1b
        /*004e*/ 	.short	0x00ff


	//----- nvinfo : EIATTR_MERCURY_ISA_VERSION
	.align		4
        /*0050*/ 	.byte	0x03, 0x5f
        /*0052*/ 	.short	0x0101


	//----- nvinfo : EIATTR_VRC_CTA_INIT_COUNT
	.align		4
        /*0054*/ 	.byte	0x02, 0x4a
	.zero		1
	.zero		1


	//----- nvinfo : EIATTR_EXIT_INSTR_OFFSETS
	.align		4
        /*0058*/ 	.byte	0x04, 0x1c
        /*005a*/ 	.short	(.L_17 - .L_16)


	//   ....[0]....
.L_16:
        /*005c*/ 	.word	0x00000070


	//   ....[1]....
        /*0060*/ 	.word	0x00000580


	//----- nvinfo : EIATTR_CRS_STACK_SIZE
	.align		4
.L_17:
        /*0064*/ 	.byte	0x04, 0x1e
        /*0066*/ 	.short	(.L_19 - .L_18)
.L_18:
        /*0068*/ 	.word	0x00000000


	//----- nvinfo : EIATTR_CBANK_PARAM_SIZE
	.align		4
.L_19:
        /*006c*/ 	.byte	0x03, 0x19
        /*006e*/ 	.short	0x0020


	//----- nvinfo : EIATTR_PARAM_CBANK
	.align		4
        /*0070*/ 	.byte	0x04, 0x0a
        /*0072*/ 	.short	(.L_21 - .L_20)
	.align		4
.L_20:
        /*0074*/ 	.word	index@(.nv.constant0._Z8compute1iPKiS0_Pi)
        /*0078*/ 	.short	0x0380
        /*007a*/ 	.short	0x0020


	//----- nvinfo : EIATTR_SW_WAR
	.align		4
.L_21:
        /*007c*/ 	.byte	0x04, 0x36
        /*007e*/ 	.short	(.L_23 - .L_22)
.L_22:
        /*0080*/ 	.word	0x00000008
.L_23:


//--------------------- .nv.callgraph             --------------------------
	.section	.nv.callgraph,"",@"SHT_CUDA_CALLGRAPH"
	.align	4
	.sectionentsize	8
	.align		4
        /*0000*/ 	.word	0x00000000
	.align		4
        /*0004*/ 	.word	0xffffffff
	.align		4
        /*0008*/ 	.word	0x00000000
	.align		4
        /*000c*/ 	.word	0xfffffffe
	.align		4
        /*0010*/ 	.word	0x00000000
	.align		4
        /*0014*/ 	.word	0xfffffffd
	.align		4
        /*0018*/ 	.word	0x00000000
	.align		4
        /*001c*/ 	.word	0xfffffffc


//--------------------- .text._Z8compute1iPKiS0_Pi --------------------------
	.section	.text._Z8compute1iPKiS0_Pi,"ax",@progbits
	.align	128
        .global         _Z8compute1iPKiS0_Pi
        .type           _Z8compute1iPKiS0_Pi,@function
        .size           _Z8compute1iPKiS0_Pi,(.L_x_13 - _Z8compute1iPKiS0_Pi)
        .other          _Z8compute1iPKiS0_Pi,@"STO_CUDA_ENTRY STV_DEFAULT"
_Z8compute1iPKiS0_Pi:
.text._Z8compute1iPKiS0_Pi:
[----:B------:R-:W-:Y:S01]  /*0000*/  LDC R1, c[0x0][0x37c] ;  /* 0x0000df00ff017b82 */ /* 0x000fe20000000800 */
[----:B------:R-:W0:Y:S07]  /*0010*/  S2R R0, SR_TID.X ;  /* 0x0000000000007919 */ /* 0x000e2e0000002100 */
[----:B------:R-:W0:Y:S01]  /*0020*/  S2UR UR4, SR_CTAID.X ;  /* 0x00000000000479c3 */ /* 0x000e220000002500 */
[----:B------:R-:W1:Y:S07]  /*0030*/  LDCU UR5, c[0x0][0x380] ;  /* 0x00007000ff0577ac */ /* 0x000e6e0008000800 */
[----:B------:R-:W0:Y:S02]  /*0040*/  LDC R3, c[0x0][0x360] ;  /* 0x0000d800ff037b82 */ /* 0x000e240000000800 */
[----:B0-----:R-:W-:-:S05]  /*0050*/  IMAD R0, R3, UR4, R0 ;  /* 0x0000000403007c24 */ /* 0x001fca000f8e0200 */
[----:B-1----:R-:W-:-:S13]  /*0060*/  ISETP.GE.AND P0, PT, R0, UR5, PT ;  /* 0x0000000500007c0c */ /* 0x002fda000bf06270 */
[----:B------:R-:W-:Y:S05]  /*0070*/  @P0 EXIT ;  /* 0x000000000000094d */ /* 0x000fea0003800000 */
[----:B------:R-:W0:Y:S01]  /*0080*/  LDCU UR4, c[0x0][0x370] ;  /* 0x00006e00ff0477ac */ /* 0x000e220008000800 */
[----:B------:R-:W1:Y:S01]  /*0090*/  LDCU.64 UR6, c[0x0][0x358] ;  /* 0x00006b00ff0677ac */ /* 0x000e620008000a00 */
[----:B0-----:R-:W-:-:S07]  /*00a0*/  IMAD R3, R3, UR4, RZ ;  /* 0x0000000403037c24 */ /* 0x001fce000f8e02ff */
.L_x_11:
[----:B------:R-:W0:Y:S02]  /*00b0*/  LDC.64 R4, c[0x0][0x398] ;  /* 0x0000e600ff047b82 */ /* 0x000e240000000a00 */
[----:B0-----:R-:W-:-:S05]  /*00c0*/  IMAD.WIDE R4, R0, 0x4, R4 ;  /* 0x0000000400047825 */ /* 0x001fca00078e0204 */
[----:B-1----:R-:W2:Y:S01]  /*00d0*/  LDG.E R9, desc[UR6][R4.64] ;  /* 0x0000000604097981 */ /* 0x002ea2000c1e1900 */
[----:B------:R-:W-:Y:S01]  /*00e0*/  BSSY B1, `(.L_x_0) ;  /* 0x0000045000017945 */ /* 0x000fe20003800000 */
[----:B--2---:R-:W-:-:S13]  /*00f0*/  ISETP.NE.AND P0, PT, R0, R9, PT ;  /* 0x000000090000720c */ /* 0x004fda0003f05270 */
[----:B------:R-:W-:Y:S05]  /*0100*/  @!P0 BRA `(.L_x_1) ;  /* 0x0000000400088947 */ /* 0x000fea0003800000 */
[----:B------:R-:W0:Y:S02]  /*0110*/  LDC.64 R4, c[0x0][0x388] ;  /* 0x0000e200ff047b82 */ /* 0x000e240000000a00 */
[----:B0-----:R-:W-:-:S05]  /*0120*/  IMAD.WIDE R4, R0, 0x4, R4 ;  /* 0x0000000400047825 */ /* 0x001fca00078e0204 */
[----:B------:R-:W2:Y:S04]  /*0130*/  LDG.E.CONSTANT R7, desc[UR6][R4.64] ;  /* 0x0000000604077981 */ /* 0x000ea8000c1e9900 */
[----:B------:R-:W2:Y:S02]  /*0140*/  LDG.E.CONSTANT R2, desc[UR6][R4.64+0x4] ;  /* 0x0000040604027981 */ /* 0x000ea4000c1e9900 */
[----:B--2---:R-:W-:-:S13]  /*0150*/  ISETP.GE.AND P0, PT, R7, R2, PT ;  /* 0x000000020700720c */ /* 0x004fda0003f06270 */
[----:B------:R-:W-:Y:S05]  /*0160*/  @P0 BRA `(.L_x_1) ;  /* 0x0000000000f00947 */ /* 0x000fea0003800000 */
[----:B------:R-:W-:-:S07]  /*0170*/  IMAD.MOV.U32 R5, RZ, RZ, R9 ;  /* 0x000000ffff057224 */ /* 0x000fce00078e0009 */
.L_x_10:
[----:B------:R-:W0:Y:S02]  /*0180*/  LDC.64 R8, c[0x0][0x390] ;  /* 0x0000e400ff087b82 */ /* 0x000e240000000a00 */
[----:B0-----:R-:W-:-:S06]  /*0190*/  IMAD.WIDE R8, R7, 0x4, R8 ;  /* 0x0000000407087825 */ /* 0x001fcc00078e0208 */
[----:B------:R-:W2:Y:S01]  /*01a0*/  LDG.E.CONSTANT R9, desc[UR6][R8.64] ;  /* 0x0000000608097981 */ /* 0x000ea2000c1e9900 */
[----:B------:R-:W-:Y:S01]  /*01b0*/  IADD3 R7, PT, PT, R7, 0x1, RZ ;  /* 0x0000000107077810 */ /* 0x000fe20007ffe0ff */
[----:B------:R-:W-:Y:S03]  /*01c0*/  BSSY B0, `(.L_x_2) ;  /* 0x0000035000007945 */ /* 0x000fe60003800000 */
[----:B------:R-:W-:Y:S02]  /*01d0*/  ISETP.NE.AND P0, PT, R7, R2, PT ;  /* 0x000000020700720c */ /* 0x000fe40003f05270 */
[----:B--2---:R-:W-:-:S13]  /*01e0*/  ISETP.GT.AND P1, PT, R0, R9, PT ;  /* 0x000000090000720c */ /* 0x004fda0003f24270 */
[----:B------:R-:W-:Y:S05]  /*01f0*/  @!P1 BRA `(.L_x_3) ;  /* 0x0000000000c49947 */ /* 0x000fea0003800000 */
[----:B------:R-:W0:Y:S01]  /*0200*/  LDC.64 R10, c[0x0][0x398] ;  /* 0x0000e600ff0a7b82 */ /* 0x000e220000000a00 */
[----:B------:R-:W-:-:S07]  /*0210*/  IMAD.MOV.U32 R17, RZ, RZ, R9 ;  /* 0x000000ffff117224 */ /* 0x000fce00078e0009 */
[----:B------:R-:W1:Y:S01]  /*0220*/  LDC.64 R8, c[0x0][0x398] ;  /* 0x0000e600ff087b82 */ /* 0x000e620000000a00 */
[----:B0-----:R-:W-:-:S05]  /*0230*/  IMAD.WIDE R12, R17, 0x4, R10 ;  /* 0x00000004110c7825 */ /* 0x001fca00078e020a */
[----:B------:R-:W2:Y:S01]  /*0240*/  LDG.E R15, desc[UR6][R12.64] ;  /* 0x000000060c0f7981 */ /* 0x000ea2000c1e1900 */
[----:B------:R-:W-:Y:S01]  /*0250*/  BSSY.RECONVERGENT B2, `(.L_x_4) ;  /* 0x0000014000027945 */ /* 0x000fe20003800200 */
[-C--:B------:R-:W-:Y:S02]  /*0260*/  MOV R4, R17.reuse ;  /* 0x0000001100047202 */ /* 0x080fe40000000f00 */
[----:B--2---:R-:W-:-:S13]  /*0270*/  ISETP.NE.AND P1, PT, R15, R17, PT ;  /* 0x000000110f00720c */ /* 0x004fda0003f25270 */
[----:B-1----:R-:W-:Y:S05]  /*0280*/  @!P1 BRA `(.L_x_5) ;  /* 0x0000000000409947 */ /* 0x002fea0003800000 */
[----:B------:R-:W-:-:S06]  /*0290*/  IMAD.WIDE R12, R15, 0x4, R10 ;  /* 0x000000040f0c7825 */ /* 0x000fcc00078e020a */
[----:B------:R-:W2:Y:S01]  /*02a0*/  LDG.E R12, desc[UR6][R12.64] ;  /* 0x000000060c0c7981 */ /* 0x000ea2000c1e1900 */
[----:B------:R-:W-:Y:S01]  /*02b0*/  IMAD.MOV.U32 R4, RZ, RZ, R15 ;  /* 0x000000ffff047224 */ /* 0x000fe200078e000f */
[----:B--2---:R-:W-:-:S13]  /*02c0*/  ISETP.GT.AND P1, PT, R15, R12, PT ;  /* 0x0000000c0f00720c */ /* 0x004fda0003f24270 */
[----:B------:R-:W-:Y:S05]  /*02d0*/  @!P1 BRA `(.L_x_5) ;  /* 0x00000000002c9947 */ /* 0x000fea0003800000 */
[----:B------:R-:W-:Y:S01]  /*02e0*/  MOV R19, R12 ;  /* 0x0000000c00137202 */ /* 0x000fe20000000f00 */
[----:B------:R-:W-:-:S07]  /*02f0*/  IMAD.MOV.U32 R4, RZ, RZ, R15 ;  /* 0x000000ffff047224 */ /* 0x000fce00078e000f */
.L_x_6:
[----:B------:R-:W-:-:S04]  /*0300*/  IMAD.WIDE R12, R17, 0x4, R10 ;  /* 0x00000004110c7825 */ /* 0x000fc800078e020a */
[C---:B------:R-:W-:Y:S01]  /*0310*/  IMAD.WIDE R14, R19.reuse, 0x4, R10 ;  /* 0x00000004130e7825 */ /* 0x040fe200078e020a */
[----:B------:R0:W-:Y:S05]  /*0320*/  STG.E desc[UR6][R12.64], R19 ;  /* 0x000000130c007986 */ /* 0x0001ea000c101906 */
[----:B------:R-:W2:Y:S01]  /*0330*/  LDG.E R14, desc[UR6][R14.64] ;  /* 0x000000060e0e7981 */ /* 0x000ea2000c1e1900 */
[----:B------:R-:W-:Y:S01]  /*0340*/  MOV R17, R4 ;  /* 0x0000000400117202 */ /* 0x000fe20000000f00 */
[----:B------:R-:W-:Y:S01]  /*0350*/  IMAD.MOV.U32 R4, RZ, RZ, R19 ;  /* 0x000000ffff047224 */ /* 0x000fe200078e0013 */
[-C--:B--2---:R-:W-:Y:S02]  /*0360*/  ISETP.GT.AND P1, PT, R19, R14.reuse, PT ;  /* 0x0000000e1300720c */ /* 0x084fe40003f24270 */
[----:B0-----:R-:W-:-:S11]  /*0370*/  MOV R19, R14 ;  /* 0x0000000e00137202 */ /* 0x001fd60000000f00 */
[----:B------:R-:W-:Y:S05]  /*0380*/  @P1 BRA `(.L_x_6) ;  /* 0xfffffffc00dc1947 */ /* 0x000fea000383ffff */
.L_x_5:
[----:B------:R-:W-:Y:S05]  /*0390*/  BSYNC.RECONVERGENT B2 ;  /* 0x0000000000027941 */ /* 0x000fea0003800200 */
.L_x_4:
[----:B------:R-:W-:Y:S01]  /*03a0*/  ISETP.NE.AND P1, PT, R5, R4, PT ;  /* 0x000000040500720c */ /* 0x000fe20003f25270 */
[----:B------:R-:W-:-:S12]  /*03b0*/  YIELD ;  /* 0x0000000000007946 */ /* 0x000fd80003800000 */
[----:B------:R-:W-:Y:S05]  /*03c0*/  @!P1 BRA `(.L_x_3) ;  /* 0x0000000000509947 */ /* 0x000fea0003800000 */
[----:B------:R-:W-:Y:S01]  /*03d0*/  ISETP.GE.AND P1, PT, R5, R4, PT ;  /* 0x000000040500720c */ /* 0x000fe20003f26270 */
[----:B------:R-:W-:-:S12]  /*03e0*/  BSSY.RELIABLE B2, `(.L_x_7) ;  /* 0x0000011000027945 */ /* 0x000fd80003800100 */
[----:B------:R-:W-:Y:S05]  /*03f0*/  @P1 BRA `(.L_x_8) ;  /* 0x00000000001c1947 */ /* 0x000fea0003800000 */
[----:B------:R-:W-:-:S06]  /*0400*/  IMAD.WIDE R10, R4, 0x4, R8 ;  /* 0x00000004040a7825 */ /* 0x000fcc00078e0208 */
[----:B------:R-:W2:Y:S02]  /*0410*/  ATOMG.E.CAS.STRONG.GPU PT, R11, [R10], R4, R5 ;  /* 0x000000040a0b73a9 */ /* 0x000ea400001ee105 */
[----:B--2---:R-:W-:-:S13]  /*0420*/  ISETP.NE.AND P1, PT, R11, R4, PT ;  /* 0x000000040b00720c */ /* 0x004fda0003f25270 */
[----:B------:R-:W-:Y:S05]  /*0430*/  @!P1 BREAK.RELIABLE B2 ;  /* 0x0000000000029942 */ /* 0x000fea0003800100 */
[----:B------:R-:W-:Y:S05]  /*0440*/  @!P1 BRA `(.L_x_3) ;  /* 0x0000000000309947 */ /* 0x000fea0003800000 */
[----:B------:R-:W-:Y:S01]  /*0450*/  IMAD.MOV.U32 R4, RZ, RZ, R11 ;  /* 0x000000ffff047224 */ /* 0x000fe200078e000b */
[----:B------:R-:W-:Y:S06]  /*0460*/  BRA `(.L_x_9) ;  /* 0x0000000000207947 */ /* 0x000fec0003800000 */
.L_x_8:
[----:B------:R-:W-:Y:S01]  /*0470*/  IMAD.WIDE R10, R5, 0x4, R8 ;  /* 0x00000004050a7825 */ /* 0x000fe200078e0208 */
[----:B------:R-:W-:-:S03]  /*0480*/  MOV R12, R5 ;  /* 0x00000005000c7202 */ /* 0x000fc60000000f00 */
[----:B------:R-:W-:-:S05]  /*0490*/  IMAD.MOV.U32 R13, RZ, RZ, R4 ;  /* 0x000000ffff0d7224 */ /* 0x000fca00078e0004 */
[----:B------:R-:W2:Y:S02]  /*04a0*/  ATOMG.E.CAS.STRONG.GPU PT, R10, [R10], R12, R13 ;  /* 0x0000000c0a0a73a9 */ /* 0x000ea400001ee10d */
[----:B--2---:R-:W-:Y:S02]  /*04b0*/  ISETP.NE.AND P1, PT, R10, R5, PT ;  /* 0x000000050a00720c */ /* 0x004fe40003f25270 */
[----:B------:R-:W-:-:S11]  /*04c0*/  MOV R5, R10 ;  /* 0x0000000a00057202 */ /* 0x000fd60000000f00 */
[----:B------:R-:W-:Y:S05]  /*04d0*/  @!P1 BREAK.RELIABLE B2 ;  /* 0x0000000000029942 */ /* 0x000fea0003800100 */
[----:B------:R-:W-:Y:S05]  /*04e0*/  @!P1 BRA `(.L_x_3) ;  /* 0x0000000000089947 */ /* 0x000fea0003800000 */
.L_x_9:
[----:B------:R-:W-:Y:S05]  /*04f0*/  BSYNC.RELIABLE B2 ;  /* 0x0000000000027941 */ /* 0x000fea0003800100 */
.L_x_7:
[----:B------:R-:W-:Y:S05]  /*0500*/  BRA `(.L_x_4) ;  /* 0xfffffffc00a47947 */ /* 0x000fea000383ffff */
.L_x_3:
[----:B------:R-:W-:Y:S05]  /*0510*/  BSYNC B0 ;  /* 0x0000000000007941 */ /* 0x000fea0003800000 */
.L_x_2:
[----:B------:R-:W-:Y:S05]  /*0520*/  @P0 BRA `(.L_x_10) ;  /* 0xfffffffc00140947 */ /* 0x000fea000383ffff */
.L_x_1:
[----:B------:R-:W-:Y:S05]  /*0530*/  BSYNC B1 ;  /* 0x0000000000017941 */ /* 0x000fea0003800000 */
.L_x_0:
[----:B------:R-:W0:Y:S01]  /*0540*/  LDCU UR4, c[0x0][0x380] ;  /* 0x00007000ff0477ac */ /* 0x000e220008000800 */
[----:B------:R-:W-:-:S05]  /*0550*/  IMAD.IADD R0, R3, 0x1, R0 ;  /* 0x0000000103007824 */ /* 0x000fca00078e0200 */
[----:B0-----:R-:W-:-:S13]  /*0560*/  ISETP.GE.AND P0, PT, R0, UR4, PT ;  /* 0x0000000400007c0c */ /* 0x001fda000bf06270 */
[----:B------:R-:W-:Y:S05]  /*0570*/  @!P0 BRA `(.L_x_11) ;  /* 0xfffffff800cc8947 */ /* 0x000fea000383ffff */
[----:B------:R-:W-:Y:S05]  /*0580*/  EXIT ;  /* 0x000000000000794d */ /* 0x000fea0003800000 */
.L_x_12:
[----:B------:R-:W-:-:S00]  /*0590*/  BRA `(.L_x_12) ;  /* 0xfffffffc00fc7947 */ /* 0x000fc0000383ffff */
[----:B------:R-:W-:-:S00]  /*05a0*/  NOP ;  /* 0x0000000000007918 */ /* 0x000fc00000000000 */
        /* <DEDUP_REMOVED lines=13> */
.L_x_13:


//--------------------- .nv.shared.reserved.0     --------------------------
	.section	.nv.shared.reserved.0,"aw",@nobits
	.weak		__nv_reservedSMEM_offset_0_alias
	.size		__nv_reservedSMEM_offset_0_alias, 0, 64
	.other		__nv_reservedSMEM_offset_0_alias,@"STO_CUDA_RESERVED_SHARED STV_DEFAULT"
__nv_reservedSMEM_offset_0_alias:
	.zero		0
	.zero		64


//--------------------- .nv.constant0._Z8compute1iPKiS0_Pi --------------------------
	.section	.nv.constant0._Z8compute1iPKiS0_Pi,"a",@progbits
	.sectionflags	@""
	.align	4
.nv.constant0._Z8compute1iPKiS0_Pi:
	.zero		928


//--------------------- SYMBOLS --------------------------

	.type		.nv.reservedSmem.offset0,@object
	.size		.nv.reservedSmem.offset0,0x4
